	.headerflags	@"EF_CUDA_TEXMODE_UNIFIED EF_CUDA_64BIT_ADDRESS EF_CUDA_SM86 EF_CUDA_VIRTUAL_SM(EF_CUDA_SM86)"
	.elftype	@"ET_EXEC"


//--------------------- .nv.info                  --------------------------
	.section	.nv.info,"",@"SHT_CUDA_INFO"
	.align	4


	//----- nvinfo : EIATTR_REGCOUNT
	.align		4
        /*0000*/ 	.byte	0x04, 0x2f
        /*0002*/ 	.short	(.L_1 - .L_0)
	.align		4
.L_0:
        /*0004*/ 	.word	index@(triton_mm)
        /*0008*/ 	.word	0x00000072


	//----- nvinfo : EIATTR_MIN_STACK_SIZE
	.align		4
.L_1:
        /*000c*/ 	.byte	0x04, 0x12
        /*000e*/ 	.short	(.L_3 - .L_2)
	.align		4
.L_2:
        /*0010*/ 	.word	index@(triton_mm)
        /*0014*/ 	.word	0x00000000


	//----- nvinfo : EIATTR_FRAME_SIZE
	.align		4
.L_3:
        /*0018*/ 	.byte	0x04, 0x11
        /*001a*/ 	.short	(.L_5 - .L_4)
	.align		4
.L_4:
        /*001c*/ 	.word	index@(triton_mm)
        /*0020*/ 	.word	0x00000000


	//----- nvinfo : EIATTR_MIN_STACK_SIZE
	.align		4
.L_5:
        /*0024*/ 	.byte	0x04, 0x12
        /*0026*/ 	.short	(.L_7 - .L_6)
	.align		4
.L_6:
        /*0028*/ 	.word	index@(triton_mm)
        /*002c*/ 	.word	0x00000000
.L_7:


//--------------------- .nv.info.triton_mm        --------------------------
	.section	.nv.info.triton_mm,"",@"SHT_CUDA_INFO"
	.sectionflags	@""
	.align	4


	//----- nvinfo : EIATTR_CUDA_API_VERSION
	.align		4
        /*0000*/ 	.byte	0x04, 0x37
        /*0002*/ 	.short	(.L_9 - .L_8)
.L_8:
        /*0004*/ 	.word	0x0000007c


	//----- nvinfo : EIATTR_SW2861232_WAR
	.align		4
.L_9:
        /*0008*/ 	.byte	0x01, 0x35
	.zero		2


	//----- nvinfo : EIATTR_PARAM_CBANK
	.align		4
        /*000c*/ 	.byte	0x04, 0x0a
        /*000e*/ 	.short	(.L_11 - .L_10)
	.align		4
.L_10:
        /*0010*/ 	.word	index@(.nv.constant0.triton_mm)
        /*0014*/ 	.short	0x0160
        /*0016*/ 	.short	0x0020


	//----- nvinfo : EIATTR_CBANK_PARAM_SIZE
	.align		4
.L_11:
        /*0018*/ 	.byte	0x03, 0x19
        /*001a*/ 	.short	0x0020


	//----- nvinfo : EIATTR_KPARAM_INFO
	.align		4
        /*001c*/ 	.byte	0x04, 0x17
        /*001e*/ 	.short	(.L_13 - .L_12)
.L_12:
        /*0020*/ 	.word	0x00000000
        /*0024*/ 	.short	0x0003
        /*0026*/ 	.short	0x0018
        /*0028*/ 	.byte	0x00, 0xf4, 0x21, 0x00


	//----- nvinfo : EIATTR_KPARAM_INFO
	.align		4
.L_13:
        /*002c*/ 	.byte	0x04, 0x17
        /*002e*/ 	.short	(.L_15 - .L_14)
.L_14:
        /*0030*/ 	.word	0x00000000
        /*0034*/ 	.short	0x0002
        /*0036*/ 	.short	0x0010
        /*0038*/ 	.byte	0x00, 0xf4, 0x21, 0x00


	//----- nvinfo : EIATTR_KPARAM_INFO
	.align		4
.L_15:
        /*003c*/ 	.byte	0x04, 0x17
        /*003e*/ 	.short	(.L_17 - .L_16)
.L_16:
        /*0040*/ 	.word	0x00000000
        /*0044*/ 	.short	0x0001
        /*0046*/ 	.short	0x0008
        /*0048*/ 	.byte	0x00, 0xf4, 0x21, 0x00


	//----- nvinfo : EIATTR_KPARAM_INFO
	.align		4
.L_17:
        /*004c*/ 	.byte	0x04, 0x17
        /*004e*/ 	.short	(.L_19 - .L_18)
.L_18:
        /*0050*/ 	.word	0x00000000
        /*0054*/ 	.short	0x0000
        /*0056*/ 	.short	0x0000
        /*0058*/ 	.byte	0x00, 0xf4, 0x21, 0x00


	//----- nvinfo : EIATTR_MAXREG_COUNT
	.align		4
.L_19:
        /*005c*/ 	.byte	0x03, 0x1b
        /*005e*/ 	.short	0x00ff


	//----- nvinfo : EIATTR_EXIT_INSTR_OFFSETS
	.align		4
        /*0060*/ 	.byte	0x04, 0x1c
        /*0062*/ 	.short	(.L_21 - .L_20)


	//   ....[0]....
.L_20:
        /*0064*/ 	.word	0x00001a10


	//   ....[1]....
        /*0068*/ 	.word	0x00001a60


	//----- nvinfo : EIATTR_REQNTID
	.align		4
.L_21:
        /*006c*/ 	.byte	0x04, 0x10
        /*006e*/ 	.short	(.L_23 - .L_22)
.L_22:
        /*0070*/ 	.word	0x00000080
        /*0074*/ 	.word	0x00000001
        /*0078*/ 	.word	0x00000001
.L_23:


//--------------------- .nv.callgraph             --------------------------
	.section	.nv.callgraph,"",@"SHT_CUDA_CALLGRAPH"
	.align	4
	.sectionentsize	8
	.align		4
        /*0000*/ 	.word	0x00000000
	.align		4
        /*0004*/ 	.word	0xffffffff
	.align		4
        /*0008*/ 	.word	0x00000000
	.align		4
        /*000c*/ 	.word	0xfffffffe
	.align		4
        /*0010*/ 	.word	0x00000000
	.align		4
        /*0014*/ 	.word	0xfffffffd
	.align		4
        /*0018*/ 	.word	0x00000000
	.align		4
        /*001c*/ 	.word	0xfffffffc


//--------------------- .nv.rel.action            --------------------------
	.section	.nv.rel.action,"",@"SHT_CUDA_RELOCINFO"
	.align	8
	.sectionentsize	8
        /*0000*/ 	.byte	0x73, 0x00, 0x00, 0x00, 0x00, 0x00, 0x00, 0x00, 0x00, 0x00, 0x00, 0x11, 0x25, 0x00, 0x05, 0x36


//--------------------- .nv.constant0.triton_mm   --------------------------
	.section	.nv.constant0.triton_mm,"a",@progbits
	.sectionflags	@""
	.align	4
.nv.constant0.triton_mm:
	.zero		384


//--------------------- .text.triton_mm           --------------------------
	.section	.text.triton_mm,"ax",@progbits
	.sectionflags	@"SHF_BARRIERS=1"
	.sectioninfo	@"SHI_REGISTERS=114"
	.align	128
        .global         triton_mm
        .type           triton_mm,@function
        .size           triton_mm,(.L_x_2 - triton_mm)
        .other          triton_mm,@"STO_CUDA_ENTRY STV_DEFAULT"
triton_mm:
.text.triton_mm:
[----:B------:R-:W-:Y:S02]  /*0000*/  IMAD.MOV.U32 R1, RZ, RZ, c[0x0][0x28] ;  /* 0x00000a00ff017624 */ /* 0x000fe400078e00ff */
[----:B------:R-:W1:Y:S01]  /*0010*/  S2R R11, SR_CTAID.X ;  /* 0x00000000000b7919 */ /* 0x000e620000002500 */
[----:B------:R-:W-:Y:S01]  /*0020*/  IMAD.MOV.U32 R5, RZ, RZ, 0x8 ;  /* 0x00000008ff057424 */ /* 0x000fe200078e00ff */
[----:B------:R-:W-:Y:S01]  /*0030*/  ULDC.64 UR6, c[0x0][0x118] ;  /* 0x0000460000067ab9 */ /* 0x000fe20000000a00 */
[----:B------:R-:W-:Y:S01]  /*0040*/  IMAD.MOV.U32 R92, RZ, RZ, 0x1 ;  /* 0x00000001ff5c7424 */ /* 0x000fe200078e00ff */
[----:B------:R-:W2:Y:S01]  /*0050*/  S2R R69, SR_TID.X ;  /* 0x0000000000457919 */ /* 0x000ea20000002100 */
[----:B------:R-:W-:Y:S01]  /*0060*/  IMAD.MOV.U32 R90, RZ, RZ, RZ ;  /* 0x000000ffff5a7224 */ /* 0x000fe200078e00ff */
[----:B------:R-:W-:Y:S01]  /*0070*/  CS2R R64, SRZ ;  /* 0x0000000000407805 */ /* 0x000fe2000001ff00 */
[----:B------:R-:W-:Y:S01]  /*0080*/  IMAD.MOV.U32 R89, RZ, RZ, RZ ;  /* 0x000000ffff597224 */ /* 0x000fe200078e00ff */
[----:B------:R-:W-:Y:S01]  /*0090*/  CS2R R66, SRZ ;  /* 0x0000000000427805 */ /* 0x000fe2000001ff00 */
        /* <DEDUP_REMOVED lines=15> */
[----:B-1----:R-:W-:Y:S01]  /*0190*/  IMAD.HI R0, R11, 0x2aaaaaab, RZ ;  /* 0x2aaaaaab0b007827 */ /* 0x002fe200078e02ff */
[----:B------:R-:W-:Y:S01]  /*01a0*/  CS2R R30, SRZ ;  /* 0x00000000001e7805 */ /* 0x000fe2000001ff00 */
[----:B------:R-:W-:Y:S01]  /*01b0*/  CS2R R20, SRZ ;  /* 0x0000000000147805 */ /* 0x000fe2000001ff00 */
[----:B------:R-:W-:Y:S01]  /*01c0*/  CS2R R22, SRZ ;  /* 0x0000000000167805 */ /* 0x000fe2000001ff00 */
[C---:B--2---:R-:W-:Y:S01]  /*01d0*/  IMAD.SHL.U32 R10, R69.reuse, 0x10, RZ ;  /* 0x00000010450a7824 */ /* 0x044fe200078e00ff */
[----:B------:R-:W-:Y:S01]  /*01e0*/  SHF.R.U32.HI R3, RZ, 0x1f, R0 ;  /* 0x0000001fff037819 */ /* 0x000fe20000011600 */
[----:B------:R-:W-:Y:S01]  /*01f0*/  IMAD.SHL.U32 R88, R69, 0x20, RZ ;  /* 0x0000002045587824 */ /* 0x000fe200078e00ff */
[----:B------:R-:W-:Y:S01]  /*0200*/  SHF.R.U32.HI R84, RZ, 0x2, R69 ;  /* 0x00000002ff547819 */ /* 0x000fe20000011645 */
[----:B------:R-:W-:Y:S01]  /*0210*/  CS2R R32, SRZ ;  /* 0x0000000000207805 */ /* 0x000fe2000001ff00 */
[----:B------:R-:W-:Y:S01]  /*0220*/  LEA.HI.SX32 R0, R0, R3, 0x1b ;  /* 0x0000000300007211 */ /* 0x000fe200078fdaff */
[----:B------:R-:W-:Y:S01]  /*0230*/  CS2R R34, SRZ ;  /* 0x0000000000227805 */ /* 0x000fe2000001ff00 */
[----:B------:R-:W-:Y:S01]  /*0240*/  LOP3.LUT R10, R10, 0x10, RZ, 0xc0, !PT ;  /* 0x000000100a0a7812 */ /* 0x000fe200078ec0ff */
[----:B------:R-:W-:Y:S01]  /*0250*/  CS2R R14, SRZ ;  /* 0x00000000000e7805 */ /* 0x000fe2000001ff00 */
[----:B------:R-:W-:Y:S01]  /*0260*/  CS2R R16, SRZ ;  /* 0x0000000000107805 */ /* 0x000fe2000001ff00 */
[C---:B------:R-:W-:Y:S01]  /*0270*/  IMAD R2, R0.reuse, -0x8, R5 ;  /* 0xfffffff800027824 */ /* 0x040fe200078e0205 */
[----:B------:R-:W-:Y:S01]  /*0280*/  CS2R R18, SRZ ;  /* 0x0000000000127805 */ /* 0x000fe2000001ff00 */
[----:B------:R-:W-:Y:S01]  /*0290*/  IMAD R7, R0, -0xc0, R11 ;  /* 0xffffff4000077824 */ /* 0x000fe200078e020b */
[----:B------:R-:W-:Y:S01]  /*02a0*/  CS2R R24, SRZ ;  /* 0x0000000000187805 */ /* 0x000fe2000001ff00 */
[----:B------:R-:W-:Y:S01]  /*02b0*/  CS2R R26, SRZ ;  /* 0x00000000001a7805 */ /* 0x000fe2000001ff00 */
[----:B------:R-:W-:Y:S01]  /*02c0*/  IMNMX R4, R2, 0x8, PT ;  /* 0x0000000802047817 */ /* 0x000fe20003800200 */
[----:B------:R-:W-:Y:S01]  /*02d0*/  UMOV UR4, 0xffffffff ;  /* 0xffffffff00047882 */ /* 0x000fe20000000000 */
[----:B------:R-:W-:-:S02]  /*02e0*/  IABS R8, R7 ;  /* 0x0000000700087213 */ /* 0x000fc40000000000 */
[-C--:B------:R-:W-:Y:S02]  /*02f0*/  IABS R13, R4.reuse ;  /* 0x00000004000d7213 */ /* 0x080fe40000000000 */
[----:B------:R-:W-:Y:S02]  /*0300*/  LOP3.LUT R7, R7, R4, RZ, 0x3c, !PT ;  /* 0x0000000407077212 */ /* 0x000fe400078e3cff */
[----:B------:R-:W1:Y:S01]  /*0310*/  I2F.RP R5, R13 ;  /* 0x0000000d00057306 */ /* 0x000e620000209400 */
[----:B------:R-:W-:Y:S02]  /*0320*/  LOP3.LUT R91, R69, 0x10, RZ, 0xc0, !PT ;  /* 0x00000010455b7812 */ /* 0x000fe400078ec0ff */
[----:B------:R-:W-:-:S05]  /*0330*/  ISETP.GE.AND P2, PT, R7, RZ, PT ;  /* 0x000000ff0700720c */ /* 0x000fca0003f46270 */
[----:B-1----:R-:W1:Y:S02]  /*0340*/  MUFU.RCP R5, R5 ;  /* 0x0000000500057308 */ /* 0x002e640000001000 */
[----:B-1----:R-:W-:-:S06]  /*0350*/  IADD3 R2, R5, 0xffffffe, RZ ;  /* 0x0ffffffe05027810 */ /* 0x002fcc0007ffe0ff */
[----:B------:R1:W2:Y:S02]  /*0360*/  F2I.FTZ.U32.TRUNC.NTZ R3, R2 ;  /* 0x0000000200037305 */ /* 0x0002a4000021f000 */
[----:B-1----:R-:W-:Y:S02]  /*0370*/  IMAD.MOV.U32 R2, RZ, RZ, RZ ;  /* 0x000000ffff027224 */ /* 0x002fe400078e00ff */
[----:B--2---:R-:W-:-:S04]  /*0380*/  IMAD.MOV R6, RZ, RZ, -R3 ;  /* 0x000000ffff067224 */ /* 0x004fc800078e0a03 */
[----:B------:R-:W-:Y:S01]  /*0390*/  IMAD R9, R6, R13, RZ ;  /* 0x0000000d06097224 */ /* 0x000fe200078e02ff */
[----:B------:R-:W-:-:S03]  /*03a0*/  IABS R6, R4 ;  /* 0x0000000400067213 */ /* 0x000fc60000000000 */
[----:B------:R-:W-:-:S04]  /*03b0*/  IMAD.HI.U32 R3, R3, R9, R2 ;  /* 0x0000000903037227 */ /* 0x000fc800078e0002 */
[----:B------:R-:W-:Y:S02]  /*03c0*/  IMAD.MOV R6, RZ, RZ, -R6 ;  /* 0x000000ffff067224 */ /* 0x000fe400078e0a06 */
[----:B------:R-:W-:-:S04]  /*03d0*/  IMAD.HI.U32 R5, R3, R8, RZ ;  /* 0x0000000803057227 */ /* 0x000fc800078e00ff */
[----:B------:R-:W-:Y:S01]  /*03e0*/  IMAD R2, R5, R6, R8 ;  /* 0x0000000605027224 */ /* 0x000fe200078e0208 */
[----:B------:R-:W-:-:S04]  /*03f0*/  IABS R8, R11 ;  /* 0x0000000b00087213 */ /* 0x000fc80000000000 */
[----:B------:R-:W-:-:S13]  /*0400*/  ISETP.GT.U32.AND P1, PT, R13, R2, PT ;  /* 0x000000020d00720c */ /* 0x000fda0003f24070 */
[----:B------:R-:W-:Y:S01]  /*0410*/  @!P1 IMAD.IADD R2, R2, 0x1, -R13 ;  /* 0x0000000102029824 */ /* 0x000fe200078e0a0d */
[----:B------:R-:W-:-:S04]  /*0420*/  @!P1 IADD3 R5, R5, 0x1, RZ ;  /* 0x0000000105059810 */ /* 0x000fc80007ffe0ff */
[----:B------:R-:W-:Y:S01]  /*0430*/  ISETP.GE.U32.AND P0, PT, R2, R13, PT ;  /* 0x0000000d0200720c */ /* 0x000fe20003f06070 */
[----:B------:R-:W-:-:S04]  /*0440*/  IMAD.MOV.U32 R2, RZ, RZ, R8 ;  /* 0x000000ffff027224 */ /* 0x000fc800078e0008 */
[----:B------:R-:W-:-:S04]  /*0450*/  IMAD.HI.U32 R3, R3, R2, RZ ;  /* 0x0000000203037227 */ /* 0x000fc800078e00ff */
[----:B------:R-:W-:-:S04]  /*0460*/  IMAD R2, R3, R6, R2 ;  /* 0x0000000603027224 */ /* 0x000fc800078e0202 */
[----:B------:R-:W-:Y:S02]  /*0470*/  @P0 IADD3 R5, R5, 0x1, RZ ;  /* 0x0000000105050810 */ /* 0x000fe40007ffe0ff */
[----:B------:R-:W-:Y:S02]  /*0480*/  ISETP.GT.U32.AND P1, PT, R13, R2, PT ;  /* 0x000000020d00720c */ /* 0x000fe40003f24070 */
[----:B------:R-:W-:Y:S01]  /*0490*/  ISETP.NE.AND P0, PT, R4, RZ, PT ;  /* 0x000000ff0400720c */ /* 0x000fe20003f05270 */
[----:B------:R-:W-:Y:S01]  /*04a0*/  IMAD.MOV.U32 R6, RZ, RZ, R5 ;  /* 0x000000ffff067224 */ /* 0x000fe200078e0005 */
[----:B------:R-:W-:Y:S02]  /*04b0*/  LOP3.LUT R5, RZ, R4, RZ, 0x33, !PT ;  /* 0x00000004ff057212 */ /* 0x000fe400078e33ff */
[----:B------:R-:W-:Y:S01]  /*04c0*/  SHF.R.U32.HI R4, RZ, 0x1, R69 ;  /* 0x00000001ff047819 */ /* 0x000fe20000011645 */
[----:B------:R-:W-:Y:S01]  /*04d0*/  @!P2 IMAD.MOV R6, RZ, RZ, -R6 ;  /* 0x000000ffff06a224 */ /* 0x000fe200078e0a06 */
[----:B------:R-:W-:-:S02]  /*04e0*/  ISETP.GE.AND P2, PT, R11, RZ, PT ;  /* 0x000000ff0b00720c */ /* 0x000fc40003f46270 */
[----:B------:R-:W-:Y:S02]  /*04f0*/  SGXT.U32 R4, R4, 0x6 ;  /* 0x000000060404781a */ /* 0x000fe40000000000 */
[----:B------:R-:W-:Y:S01]  /*0500*/  SEL R3, R5, R6, !P0 ;  /* 0x0000000605037207 */ /* 0x000fe20004000000 */
[----:B------:R-:W-:-:S04]  /*0510*/  @!P1 IMAD.IADD R2, R2, 0x1, -R13 ;  /* 0x0000000102029824 */ /* 0x000fc800078e0a0d */
[----:B------:R-:W-:Y:S01]  /*0520*/  IMAD.SHL.U32 R3, R3, 0x80, RZ ;  /* 0x0000008003037824 */ /* 0x000fe200078e00ff */
[----:B------:R-:W-:-:S04]  /*0530*/  ISETP.GT.U32.AND P1, PT, R13, R2, PT ;  /* 0x000000020d00720c */ /* 0x000fc80003f24070 */
[C---:B------:R-:W-:Y:S02]  /*0540*/  LOP3.LUT R6, R3.reuse, R4, RZ, 0xfc, !PT ;  /* 0x0000000403067212 */ /* 0x040fe400078efcff */
[----:B------:R-:W-:Y:S02]  /*0550*/  LOP3.LUT R9, R3, 0x40, R4, 0xfe, !PT ;  /* 0x0000004003097812 */ /* 0x000fe400078efe04 */
[----:B------:R-:W-:Y:S02]  /*0560*/  PRMT R7, R6, 0x9910, RZ ;  /* 0x0000991006077816 */ /* 0x000fe400000000ff */
[----:B------:R-:W-:-:S03]  /*0570*/  PRMT R8, R9, 0x9910, RZ ;  /* 0x0000991009087816 */ /* 0x000fc600000000ff */
[----:B------:R-:W-:Y:S02]  /*0580*/  IMAD R7, R7, 0x2aab, RZ ;  /* 0x00002aab07077824 */ /* 0x000fe400078e02ff */
[----:B------:R-:W-:Y:S02]  /*0590*/  @!P1 IMAD.IADD R2, R2, 0x1, -R13 ;  /* 0x0000000102029824 */ /* 0x000fe400078e0a0d */
[----:B------:R-:W-:Y:S01]  /*05a0*/  IMAD R8, R8, 0x2aab, RZ ;  /* 0x00002aab08087824 */ /* 0x000fe200078e02ff */
[----:B------:R-:W-:Y:S01]  /*05b0*/  SHF.R.S32.HI R7, RZ, 0x10, R7 ;  /* 0x00000010ff077819 */ /* 0x000fe20000011407 */
[----:B------:R-:W-:-:S03]  /*05c0*/  @!P2 IMAD.MOV R2, RZ, RZ, -R2 ;  /* 0x000000ffff02a224 */ /* 0x000fc600078e0a02 */
[----:B------:R-:W-:Y:S02]  /*05d0*/  SHF.R.S32.HI R8, RZ, 0x10, R8 ;  /* 0x00000010ff087819 */ /* 0x000fe40000011408 */
[----:B------:R-:W-:Y:S02]  /*05e0*/  LOP3.LUT R11, R7, 0xffff, RZ, 0xc0, !PT ;  /* 0x0000ffff070b7812 */ /* 0x000fe400078ec0ff */
[----:B------:R-:W-:Y:S02]  /*05f0*/  SEL R5, R5, R2, !P0 ;  /* 0x0000000205057207 */ /* 0x000fe40004000000 */
[----:B------:R-:W-:Y:S02]  /*0600*/  LOP3.LUT R8, R8, 0xffff, RZ, 0xc0, !PT ;  /* 0x0000ffff08087812 */ /* 0x000fe400078ec0ff */
[----:B------:R-:W-:Y:S01]  /*0610*/  SHF.R.U32.HI R2, RZ, 0xf, R11 ;  /* 0x0000000fff027819 */ /* 0x000fe2000001160b */
[----:B------:R-:W-:Y:S01]  /*0620*/  IMAD R5, R0, 0x8, R5 ;  /* 0x0000000800057824 */ /* 0x000fe200078e0205 */
[----:B------:R-:W-:-:S02]  /*0630*/  SHF.R.U32.HI R7, RZ, 0xf, R8 ;  /* 0x0000000fff077819 */ /* 0x000fc40000011608 */
[----:B------:R-:W-:Y:S02]  /*0640*/  LEA.HI R0, R11, R2, RZ, 0x17 ;  /* 0x000000020b007211 */ /* 0x000fe400078fb8ff */
[----:B------:R-:W-:Y:S02]  /*0650*/  LEA.HI R7, R8, R7, RZ, 0x17 ;  /* 0x0000000708077211 */ /* 0x000fe400078fb8ff */
[----:B------:R-:W-:Y:S01]  /*0660*/  PRMT R11, R0, 0x9910, RZ ;  /* 0x00009910000b7816 */ /* 0x000fe200000000ff */
[----:B------:R-:W-:Y:S01]  /*0670*/  IMAD.SHL.U32 R0, R5, 0x40, RZ ;  /* 0x0000004005007824 */ /* 0x000fe200078e00ff */
[----:B------:R-:W-:Y:S02]  /*0680*/  LOP3.LUT R2, R69, 0x8, RZ, 0xc0, !PT ;  /* 0x0000000845027812 */ /* 0x000fe400078ec0ff */
[----:B------:R-:W-:Y:S01]  /*0690*/  PRMT R12, R7, 0x9910, RZ ;  /* 0x00009910070c7816 */ /* 0x000fe200000000ff */
[----:B------:R-:W-:Y:S01]  /*06a0*/  IMAD.MOV.U32 R7, RZ, RZ, R11 ;  /* 0x000000ffff077224 */ /* 0x000fe200078e000b */
[----:B------:R-:W-:Y:S01]  /*06b0*/  SHF.R.S32.HI R8, RZ, 0x19, R5 ;  /* 0x00000019ff087819 */ /* 0x000fe20000011405 */
[----:B------:R-:W-:Y:S01]  /*06c0*/  IMAD.SHL.U32 R11, R2, 0x2, RZ ;  /* 0x00000002020b7824 */ /* 0x000fe200078e00ff */
[----:B------:R-:W-:Y:S01]  /*06d0*/  LOP3.LUT R5, R0, R4, RZ, 0xfc, !PT ;  /* 0x0000000400057212 */ /* 0x000fe200078efcff */
[----:B------:R-:W-:Y:S01]  /*06e0*/  IMAD R7, R7, 0xc00, RZ ;  /* 0x00000c0007077824 */ /* 0x000fe200078e02ff */
[----:B------:R-:W-:Y:S01]  /*06f0*/  SGXT R8, R8, 0x1 ;  /* 0x000000010808781a */ /* 0x000fe20000000200 */
[----:B------:R-:W-:Y:S01]  /*0700*/  IMAD R2, R12, 0xc00, RZ ;  /* 0x00000c000c027824 */ /* 0x000fe200078e02ff */
[----:B------:R-:W-:Y:S01]  /*0710*/  LOP3.LUT R85, R10, R11, RZ, 0x3c, !PT ;  /* 0x0000000b0a557212 */ /* 0x000fe200078e3cff */
[----:B------:R-:W-:Y:S01]  /*0720*/  IMAD.MOV R7, RZ, RZ, -R7 ;  /* 0x000000ffff077224 */ /* 0x000fe200078e0a07 */
[----:B------:R-:W-:Y:S01]  /*0730*/  LEA.HI R8, R8, R5, RZ, 0x9 ;  /* 0x0000000508087211 */ /* 0x000fe200078f48ff */
[----:B------:R-:W-:Y:S01]  /*0740*/  IMAD.MOV R2, RZ, RZ, -R2 ;  /* 0x000000ffff027224 */ /* 0x000fe200078e0a02 */
[----:B------:R-:W-:Y:S01]  /*0750*/  CS2R R12, SRZ ;  /* 0x00000000000c7805 */ /* 0x000fe2000001ff00 */
[----:B------:R-:W-:Y:S01]  /*0760*/  IMAD R85, R4, 0x20, R85 ;  /* 0x0000002004557824 */ /* 0x000fe200078e0255 */
[----:B------:R-:W-:-:S02]  /*0770*/  LOP3.LUT R8, R8, 0xffe00, RZ, 0xc0, !PT ;  /* 0x000ffe0008087812 */ /* 0x000fc400078ec0ff */
[----:B------:R-:W-:Y:S02]  /*0780*/  PRMT R7, R7, 0x7710, RZ ;  /* 0x0000771007077816 */ /* 0x000fe400000000ff */
[----:B------:R-:W-:Y:S01]  /*0790*/  PRMT R2, R2, 0x7710, RZ ;  /* 0x0000771002027816 */ /* 0x000fe200000000ff */
[----:B------:R-:W-:Y:S01]  /*07a0*/  IMAD.IADD R8, R5, 0x1, -R8 ;  /* 0x0000000105087824 */ /* 0x000fe200078e0a08 */
[----:B------:R-:W-:Y:S01]  /*07b0*/  LOP3.LUT R4, R69, 0x7, RZ, 0xc0, !PT ;  /* 0x0000000745047812 */ /* 0x000fe200078ec0ff */
[----:B------:R-:W-:Y:S01]  /*07c0*/  IMAD.IADD R6, R6, 0x1, R7 ;  /* 0x0000000106067824 */ /* 0x000fe200078e0207 */
[----:B------:R-:W-:Y:S01]  /*07d0*/  LOP3.LUT R5, R84, 0x10, RZ, 0xc0, !PT ;  /* 0x0000001054057812 */ /* 0x000fe200078ec0ff */
[----:B------:R-:W-:Y:S01]  /*07e0*/  IMAD.IADD R9, R9, 0x1, R2 ;  /* 0x0000000109097824 */ /* 0x000fe200078e0202 */
[----:B------:R-:W-:Y:S01]  /*07f0*/  LOP3.LUT R68, R4, 0x20, RZ, 0xfc, !PT ;  /* 0x0000002004447812 */ /* 0x000fe200078efcff */
[----:B------:R-:W-:Y:S01]  /*0800*/  IMAD.SHL.U32 R2, R69, 0x4, RZ ;  /* 0x0000000445027824 */ /* 0x000fe200078e00ff */
[----:B------:R-:W-:Y:S01]  /*0810*/  PRMT R73, R6, 0x9910, RZ ;  /* 0x0000991006497816 */ /* 0x000fe200000000ff */
[----:B------:R-:W-:Y:S01]  /*0820*/  IMAD R71, R8, 0x3000, RZ ;  /* 0x0000300008477824 */ /* 0x000fe200078e02ff */
[----:B------:R-:W-:-:S02]  /*0830*/  LOP3.LUT R4, R5, 0x8, R84, 0xf8, !PT ;  /* 0x0000000805047812 */ /* 0x000fc400078ef854 */
[----:B------:R-:W-:Y:S01]  /*0840*/  PRMT R75, R9, 0x9910, RZ ;  /* 0x00009910094b7816 */ /* 0x000fe200000000ff */
[----:B------:R-:W-:Y:S01]  /*0850*/  IMAD R73, R73, 0x3000, RZ ;  /* 0x0000300049497824 */ /* 0x000fe200078e02ff */
[----:B------:R-:W-:Y:S01]  /*0860*/  LOP3.LUT R11, R11, 0x10, R2, 0x78, !PT ;  /* 0x000000100b0b7812 */ /* 0x000fe200078e7802 */
[----:B------:R-:W-:Y:S01]  /*0870*/  CS2R R8, SRZ ;  /* 0x0000000000087805 */ /* 0x000fe2000001ff00 */
[----:B------:R-:W-:Y:S01]  /*0880*/  LOP3.LUT R4, R4, 0x7, R69, 0xf8, !PT ;  /* 0x0000000704047812 */ /* 0x000fe200078ef845 */
[----:B------:R-:W-:Y:S01]  /*0890*/  IMAD R75, R75, 0x3000, RZ ;  /* 0x000030004b4b7824 */ /* 0x000fe200078e02ff */
[-C--:B------:R-:W-:Y:S02]  /*08a0*/  LOP3.LUT R7, R71, R10.reuse, RZ, 0xfc, !PT ;  /* 0x0000000a47077212 */ /* 0x080fe400078efcff */
[----:B------:R-:W-:Y:S01]  /*08b0*/  LOP3.LUT R5, R68, 0x8, R84, 0xf8, !PT ;  /* 0x0000000844057812 */ /* 0x000fe200078ef854 */
[----:B------:R-:W-:Y:S01]  /*08c0*/  IMAD R86, R4, 0x20, R11 ;  /* 0x0000002004567824 */ /* 0x000fe200078e020b */
[----:B------:R-:W-:-:S02]  /*08d0*/  LOP3.LUT R4, R73, R10, RZ, 0xfc, !PT ;  /* 0x0000000a49047212 */ /* 0x000fc400078efcff */
[----:B------:R-:W-:Y:S02]  /*08e0*/  LOP3.LUT R10, R75, R10, RZ, 0xfc, !PT ;  /* 0x0000000a4b0a7212 */ /* 0x000fe400078efcff */
[C---:B------:R-:W-:Y:S02]  /*08f0*/  IADD3 R94, P0, R7.reuse, c[0x0][0x160], RZ ;  /* 0x00005800075e7a10 */ /* 0x040fe40007f1e0ff */
[----:B------:R-:W-:Y:S02]  /*0900*/  IADD3 R104, P1, R4, c[0x0][0x168], RZ ;  /* 0x00005a0004687a10 */ /* 0x000fe40007f3e0ff */
[----:B------:R-:W-:Y:S01]  /*0910*/  IADD3 R100, P2, R10, c[0x0][0x168], RZ ;  /* 0x00005a000a647a10 */ /* 0x000fe20007f5e0ff */
[----:B------:R-:W-:Y:S01]  /*0920*/  IMAD.MOV.U32 R70, RZ, RZ, R94 ;  /* 0x000000ffff467224 */ /* 0x000fe200078e005e */
[----:B------:R-:W-:Y:S01]  /*0930*/  LEA.HI.X.SX32 R95, R7, c[0x0][0x164], 0x1, P0 ;  /* 0x00005900075f7a11 */ /* 0x000fe200000f0eff */
[----:B------:R-:W-:Y:S01]  /*0940*/  IMAD.MOV.U32 R72, RZ, RZ, R104 ;  /* 0x000000ffff487224 */ /* 0x000fe200078e0068 */
[----:B------:R-:W-:Y:S01]  /*0950*/  LEA.HI.X.SX32 R105, R4, c[0x0][0x16c], 0x1, P1 ;  /* 0x00005b0004697a11 */ /* 0x000fe200008f0eff */
[----:B------:R-:W-:Y:S01]  /*0960*/  IMAD.MOV.U32 R74, RZ, RZ, R100 ;  /* 0x000000ffff4a7224 */ /* 0x000fe200078e0064 */
[----:B------:R-:W-:Y:S01]  /*0970*/  LEA.HI.X.SX32 R101, R10, c[0x0][0x16c], 0x1, P2 ;  /* 0x00005b000a657a11 */ /* 0x000fe200010f0eff */
[----:B------:R1:W-:Y:S01]  /*0980*/  LDGSTS.E.BYPASS.128 [R85+0x2000], [R94.64] ;  /* 0x020000005e557fae */ /* 0x0003e2000b901c46 */
[----:B------:R-:W-:-:S02]  /*0990*/  LEA.HI.X.SX32 R71, R71, c[0x0][0x164], 0x1, P0 ;  /* 0x0000590047477a11 */ /* 0x000fc400000f0eff */
[----:B------:R-:W-:Y:S01]  /*09a0*/  LEA.HI.X.SX32 R73, R73, c[0x0][0x16c], 0x1, P1 ;  /* 0x00005b0049497a11 */ /* 0x000fe200008f0eff */
[----:B------:R-:W0:Y:S01]  /*09b0*/  LDGDEPBAR ;  /* 0x00000000000079af */ /* 0x000e220000000000 */
[----:B------:R-:W-:Y:S02]  /*09c0*/  LEA.HI.X.SX32 R75, R75, c[0x0][0x16c], 0x1, P2 ;  /* 0x00005b004b4b7a11 */ /* 0x000fe400010f0eff */
[----:B------:R-:W-:Y:S01]  /*09d0*/  LOP3.LUT R6, R5, 0x10, R84, 0xf8, !PT ;  /* 0x0000001005067812 */ /* 0x000fe200078ef854 */
[----:B------:R2:W-:Y:S01]  /*09e0*/  LDGSTS.E.BYPASS.128 [R85], [R104.64] ;  /* 0x0000000068557fae */ /* 0x0005e2000b901c46 */
[----:B------:R-:W-:Y:S01]  /*09f0*/  LOP3.LUT R68, R68, 0x8, R69, 0xf8, !PT ;  /* 0x0000000844447812 */ /* 0x000fe200078ef845 */
[----:B------:R-:W-:Y:S02]  /*0a00*/  CS2R R4, SRZ ;  /* 0x0000000000047805 */ /* 0x000fe4000001ff00 */
[----:B------:R3:W-:Y:S01]  /*0a10*/  LDGSTS.E.BYPASS.128 [R85+0x800], [R100.64] ;  /* 0x0080000064557fae */ /* 0x0007e2000b901c46 */
[----:B-1----:R-:W-:Y:S01]  /*0a20*/  LOP3.LUT R95, R69, 0x10, R2, 0x48, !PT ;  /* 0x00000010455f7812 */ /* 0x002fe200078e4802 */
[----:B------:R-:W-:Y:S01]  /*0a30*/  IMAD R87, R6, 0x20, R11 ;  /* 0x0000002006577824 */ /* 0x000fe200078e020b */
[----:B------:R-:W-:Y:S01]  /*0a40*/  IADD3 R94, P2, R94, 0x40, RZ ;  /* 0x000000405e5e7810 */ /* 0x000fe20007f5e0ff */
[----:B------:R-:W0:Y:S01]  /*0a50*/  LDGDEPBAR ;  /* 0x00000000000079af */ /* 0x000e220000000000 */
[----:B------:R-:W-:Y:S01]  /*0a60*/  CS2R R6, SRZ ;  /* 0x0000000000067805 */ /* 0x000fe2000001ff00 */
[----:B------:R-:W-:Y:S01]  /*0a70*/  IMAD R93, R68, 0x20, R95 ;  /* 0x00000020445d7824 */ /* 0x000fe200078e025f */
[----:B------:R-:W-:Y:S01]  /*0a80*/  CS2R R10, SRZ ;  /* 0x00000000000a7805 */ /* 0x000fe2000001ff00 */
[----:B------:R-:W-:Y:S01]  /*0a90*/  BAR.SYNC.DEFER_BLOCKING 0x0 ;  /* 0x0000000000007b1d */ /* 0x000fe20000010000 */
[----:B--2---:R-:W-:Y:S01]  /*0aa0*/  IADD3 R104, P1, R104, 0x40, RZ ;  /* 0x0000004068687810 */ /* 0x004fe20007f3e0ff */
[----:B------:R-:W-:Y:S01]  /*0ab0*/  IMAD.X R105, RZ, RZ, R71, P2 ;  /* 0x000000ffff697224 */ /* 0x000fe200010e0647 */
[----:B------:R-:W-:-:S02]  /*0ac0*/  LOP3.LUT R95, R95, 0x1e0, R88, 0xf8, !PT ;  /* 0x000001e05f5f7812 */ /* 0x000fc400078ef858 */
[----:B---3--:R-:W-:Y:S01]  /*0ad0*/  IADD3 R100, P0, R100, 0x40, RZ ;  /* 0x0000004064647810 */ /* 0x008fe20007f1e0ff */
[----:B------:R-:W-:-:S04]  /*0ae0*/  IMAD.X R109, RZ, RZ, R73, P1 ;  /* 0x000000ffff6d7224 */ /* 0x000fc800008e0649 */
[----:B------:R-:W-:Y:S01]  /*0af0*/  IMAD.X R111, RZ, RZ, R75, P0 ;  /* 0x000000ffff6f7224 */ /* 0x000fe200000e064b */
[----:B------:R-:W-:Y:S01]  /*0b00*/  @!PT LDS RZ, [RZ] ;  /* 0x00000000fffff984 */ /* 0x000fe20000000800 */
[----:B------:R-:W-:Y:S01]  /*0b10*/  @!PT LDS RZ, [RZ] ;  /* 0x00000000fffff984 */ /* 0x000fe20000000800 */
[----:B------:R-:W-:Y:S01]  /*0b20*/  @!PT LDS RZ, [RZ] ;  /* 0x00000000fffff984 */ /* 0x000fe20000000800 */
[----:B------:R1:W-:Y:S04]  /*0b30*/  LDGSTS.E.BYPASS.128 [R85+0x2800], [R70.64+0x20] ;  /* 0x0280002046557fae */ /* 0x0003e8000b901c46 */
[----:B------:R-:W0:Y:S04]  /*0b40*/  LDGDEPBAR ;  /* 0x00000000000079af */ /* 0x000e280000000000 */
[----:B------:R1:W-:Y:S04]  /*0b50*/  LDGSTS.E.BYPASS.128 [R85+0x1000], [R72.64+0x20] ;  /* 0x0100002048557fae */ /* 0x0003e8000b901c46 */
[----:B------:R1:W-:Y:S04]  /*0b60*/  LDGSTS.E.BYPASS.128 [R85+0x1800], [R74.64+0x20] ;  /* 0x018000204a557fae */ /* 0x0003e8000b901c46 */
[----:B------:R-:W0:Y:S02]  /*0b70*/  LDGDEPBAR ;  /* 0x00000000000079af */ /* 0x000e240000000000 */
.L_x_0:
[----:B------:R-:W-:Y:S01]  /*0b80*/  UIADD3 UR4, UR4, 0x1, URZ ;  /* 0x0000000104047890 */ /* 0x000fe2000fffe03f */
[----:B------:R-:W-:-:S04]  /*0b90*/  DEPBAR.LE SB0, 0x2 ;  /* 0x000080800000791a */ /* 0x000fc80000000000 */
[----:B------:R-:W-:Y:S01]  /*0ba0*/  UISETP.GE.AND UP0, UPT, UR4, 0x2, UPT ;  /* 0x000000020400788c */ /* 0x000fe2000bf06270 */
[----:B------:R-:W-:Y:S01]  /*0bb0*/  IADD3 R92, R92, 0x1, RZ ;  /* 0x000000015c5c7810 */ /* 0x000fe20007ffe0ff */
[----:B------:R-:W-:Y:S01]  /*0bc0*/  BAR.SYNC.DEFER_BLOCKING 0x0 ;  /* 0x0000000000007b1d */ /* 0x000fe20000010000 */
[----:B------:R-:W-:Y:S01]  /*0bd0*/  ISETP.GE.U32.AND P0, PT, R90, 0x17e, PT ;  /* 0x0000017e5a00780c */ /* 0x000fe20003f06070 */
[----:B------:R-:W-:Y:S01]  /*0be0*/  USEL UR4, UR4, URZ, !UP0 ;  /* 0x0000003f04047287 */ /* 0x000fe2000c000000 */
[C---:B------:R-:W-:Y:S02]  /*0bf0*/  ISETP.GE.AND P1, PT, R92.reuse, 0x2, PT ;  /* 0x000000025c00780c */ /* 0x040fe40003f26270 */
[----:B------:R-:W-:Y:S01]  /*0c00*/  ISETP.GE.U32.AND.EX P0, PT, R89, RZ, PT, P0 ;  /* 0x000000ff5900720c */ /* 0x000fe20003f06100 */
[----:B------:R-:W-:Y:S01]  /*0c10*/  ULEA UR5, UR4, 0x2000, 0xb ;  /* 0x0000200004057891 */ /* 0x000fe2000f8e583f */
[----:B------:R-:W-:Y:S01]  /*0c20*/  SEL R92, R92, RZ, !P1 ;  /* 0x000000ff5c5c7207 */ /* 0x000fe20004800000 */
[----:B------:R-:W-:-:S04]  /*0c30*/  IMAD.U32 R106, RZ, RZ, UR4 ;  /* 0x00000004ff6a7e24 */ /* 0x000fc8000f8e00ff */
[C---:B------:R-:W-:Y:S02]  /*0c40*/  IMAD R101, R106.reuse, 0x1000, R86 ;  /* 0x000010006a657824 */ /* 0x040fe400078e0256 */
[----:B------:R-:W-:Y:S01]  /*0c50*/  IMAD R106, R106, 0x1000, R87 ;  /* 0x000010006a6a7824 */ /* 0x000fe200078e0257 */
[----:B-1----:R-:W-:Y:S04]  /*0c60*/  LDSM.16.M88.4 R68, [R95+UR5] ;  /* 0x000000055f44783b */ /* 0x002fe80008000200 */
[----:B------:R-:W1:Y:S04]  /*0c70*/  LDSM.16.M88.2 R96, [R101] ;  /* 0x000000006560783b */ /* 0x000e680000000100 */
[----:B------:R-:W2:Y:S04]  /*0c80*/  LDSM.16.M88.2 R106, [R106] ;  /* 0x000000006a6a783b */ /* 0x000ea80000000100 */
[----:B------:R-:W3:Y:S04]  /*0c90*/  LDSM.16.M88.2 R98, [R101+0x800] ;  /* 0x000800006562783b */ /* 0x000ee80000000100 */
[----:B------:R-:W4:Y:S04]  /*0ca0*/  LDSM.16.M88.2 R102, [R101+0xc00] ;  /* 0x000c00006566783b */ /* 0x000f280000000100 */
[----:B------:R-:W3:Y:S04]  /*0cb0*/  LDSM.16.M88.4 R72, [R95+UR5+0x200] ;  /* 0x000200055f48783b */ /* 0x000ee80008000200 */
[----:B------:R-:W4:Y:S04]  /*0cc0*/  LDSM.16.M88.4 R76, [R93+UR5] ;  /* 0x000000055d4c783b */ /* 0x000f280008000200 */
[----:B------:R-:W4:Y:S01]  /*0cd0*/  LDSM.16.M88.4 R80, [R95+UR5+0x600] ;  /* 0x000600055f50783b */ /* 0x000f220008000200 */
[C---:B-1----:R-:W-:Y:S08]  /*0ce0*/  IMMA.16832.S8.S8.SAT R64, R68.reuse.ROW, R96.COL, R64 ;  /* 0x0000006044407237 */ /* 0x042ff00000445c40 */
[C---:B--2---:R-:W-:Y:S08]  /*0cf0*/  IMMA.16832.S8.S8.SAT R60, R68.reuse.ROW, R106.COL, R60 ;  /* 0x0000006a443c7237 */ /* 0x044ff00000445c3c */
[C---:B---3--:R-:W-:Y:S08]  /*0d00*/  IMMA.16832.S8.S8.SAT R56, R68.reuse.ROW, R98.COL, R56 ;  /* 0x0000006244387237 */ /* 0x048ff00000445c38 */
[----:B----4-:R-:W-:Y:S07]  /*0d10*/  IMMA.16832.S8.S8.SAT R52, R68.ROW, R102.COL, R52 ;  /* 0x0000006644347237 */ /* 0x010fee0000445c34 */
[----:B------:R-:W-:Y:S01]  /*0d20*/  IMAD.MOV.U32 R68, RZ, RZ, R94 ;  /* 0x000000ffff447224 */ /* 0x000fe200078e005e */
[----:B------:R-:W-:Y:S01]  /*0d30*/  IMMA.16832.S8.S8.SAT R36, R72.ROW, R96.COL, R36 ;  /* 0x0000006048247237 */ /* 0x000fe20000445c24 */
[----:B------:R-:W-:Y:S01]  /*0d40*/  IMAD.MOV.U32 R69, RZ, RZ, R105 ;  /* 0x000000ffff457224 */ /* 0x000fe200078e0069 */
[----:B------:R-:W-:Y:S01]  /*0d50*/  IADD3 R94, P3, R94, 0x20, RZ ;  /* 0x000000205e5e7810 */ /* 0x000fe20007f7e0ff */
[----:B------:R-:W-:-:S04]  /*0d60*/  IMAD R71, R92, 0x1000, R85 ;  /* 0x000010005c477824 */ /* 0x000fc800078e0255 */
[----:B------:R-:W-:Y:S01]  /*0d70*/  IMAD.X R105, RZ, RZ, R105, P3 ;  /* 0x000000ffff697224 */ /* 0x000fe200018e0669 */
[C---:B------:R-:W-:Y:S08]  /*0d80*/  IMMA.16832.S8.S8.SAT R40, R72.reuse.ROW, R106.COL, R40 ;  /* 0x0000006a48287237 */ /* 0x040ff00000445c28 */
[C---:B------:R-:W-:Y:S08]  /*0d90*/  IMMA.16832.S8.S8.SAT R44, R72.reuse.ROW, R98.COL, R44 ;  /* 0x00000062482c7237 */ /* 0x040ff00000445c2c */
[----:B------:R-:W-:Y:S07]  /*0da0*/  IMMA.16832.S8.S8.SAT R48, R72.ROW, R102.COL, R48 ;  /* 0x0000006648307237 */ /* 0x000fee0000445c30 */
[----:B------:R-:W-:Y:S01]  /*0db0*/  IMAD R73, R92, 0x800, R85 ;  /* 0x000008005c497824 */ /* 0x000fe200078e0255 */
[----:B------:R-:W-:Y:S01]  /*0dc0*/  BAR.SYNC.DEFER_BLOCKING 0x0 ;  /* 0x0000000000007b1d */ /* 0x000fe20000010000 */
[C---:B------:R-:W-:Y:S08]  /*0dd0*/  IMMA.16832.S8.S8.SAT R28, R76.reuse.ROW, R96.COL, R28 ;  /* 0x000000604c1c7237 */ /* 0x040ff00000445c1c */
[C---:B------:R-:W-:Y:S08]  /*0de0*/  IMMA.16832.S8.S8.SAT R4, R76.reuse.ROW, R106.COL, R4 ;  /* 0x0000006a4c047237 */ /* 0x040ff00000445c04 */
[C---:B------:R-:W-:Y:S01]  /*0df0*/  IMMA.16832.S8.S8.SAT R20, R76.reuse.ROW, R98.COL, R20 ;  /* 0x000000624c147237 */ /* 0x040fe20000445c14 */
[----:B------:R-:W-:Y:S01]  /*0e00*/  @!PT LDS RZ, [RZ] ;  /* 0x00000000fffff984 */ /* 0x000fe20000000800 */
[----:B------:R-:W-:Y:S01]  /*0e10*/  @!PT LDS RZ, [RZ] ;  /* 0x00000000fffff984 */ /* 0x000fe20000000800 */
[----:B------:R-:W-:Y:S01]  /*0e20*/  @!PT LDS RZ, [RZ] ;  /* 0x00000000fffff984 */ /* 0x000fe20000000800 */
[----:B------:R1:W-:Y:S07]  /*0e30*/  LDGSTS.E.BYPASS.128 [R73+0x2000], [R68.64], !P0 ;  /* 0x0200000044497fae */ /* 0x0003ee000c101c46 */
[----:B------:R-:W-:Y:S01]  /*0e40*/  IMMA.16832.S8.S8.SAT R32, R76.ROW, R102.COL, R32 ;  /* 0x000000664c207237 */ /* 0x000fe20000445c20 */
[----:B------:R-:W0:Y:S07]  /*0e50*/  LDGDEPBAR ;  /* 0x00000000000079af */ /* 0x000e2e0000000000 */
[----:B------:R-:W-:Y:S01]  /*0e60*/  IMMA.16832.S8.S8.SAT R8, R80.ROW, R96.COL, R8 ;  /* 0x0000006050087237 */ /* 0x000fe20000445c08 */
[----:B-1----:R-:W-:Y:S01]  /*0e70*/  IMAD.MOV.U32 R68, RZ, RZ, R104 ;  /* 0x000000ffff447224 */ /* 0x002fe200078e0068 */
[----:B------:R-:W-:Y:S01]  /*0e80*/  IADD3 R104, P2, R104, 0x20, RZ ;  /* 0x0000002068687810 */ /* 0x000fe20007f5e0ff */
[----:B------:R-:W-:-:S05]  /*0e90*/  IMAD.MOV.U32 R69, RZ, RZ, R109 ;  /* 0x000000ffff457224 */ /* 0x000fca00078e006d */
[C---:B------:R-:W-:Y:S01]  /*0ea0*/  IMMA.16832.S8.S8.SAT R12, R80.reuse.ROW, R106.COL, R12 ;  /* 0x0000006a500c7237 */ /* 0x040fe20000445c0c */
[----:B------:R-:W-:Y:S01]  /*0eb0*/  IMAD.X R109, RZ, RZ, R109, P2 ;  /* 0x000000ffff6d7224 */ /* 0x000fe200010e066d */
[----:B------:R1:W-:Y:S06]  /*0ec0*/  LDGSTS.E.BYPASS.128 [R71], [R68.64], !P0 ;  /* 0x0000000044477fae */ /* 0x0003ec000c101c46 */
[----:B------:R-:W-:Y:S01]  /*0ed0*/  IMMA.16832.S8.S8.SAT R16, R80.ROW, R98.COL, R16 ;  /* 0x0000006250107237 */ /* 0x000fe20000445c10 */
[----:B-1----:R-:W-:Y:S01]  /*0ee0*/  IMAD.MOV.U32 R68, RZ, RZ, R100 ;  /* 0x000000ffff447224 */ /* 0x002fe200078e0064 */
[----:B------:R-:W-:Y:S01]  /*0ef0*/  IADD3 R100, P1, R100, 0x20, RZ ;  /* 0x0000002064647810 */ /* 0x000fe20007f3e0ff */
[----:B------:R-:W-:-:S05]  /*0f00*/  IMAD.MOV.U32 R69, RZ, RZ, R111 ;  /* 0x000000ffff457224 */ /* 0x000fca00078e006f */
[----:B------:R-:W-:Y:S01]  /*0f10*/  IMMA.16832.S8.S8.SAT R24, R80.ROW, R102.COL, R24 ;  /* 0x0000006650187237 */ /* 0x000fe20000445c18 */
[----:B------:R-:W-:Y:S01]  /*0f20*/  IMAD.X R111, RZ, RZ, R111, P1 ;  /* 0x000000ffff6f7224 */ /* 0x000fe200008e066f */
[----:B------:R1:W-:Y:S01]  /*0f30*/  LDGSTS.E.BYPASS.128 [R71+0x800], [R68.64], !P0 ;  /* 0x0080000044477fae */ /* 0x0003e2000c101c46 */
[----:B------:R-:W-:-:S03]  /*0f40*/  IADD3 R90, P0, R90, 0x1, RZ ;  /* 0x000000015a5a7810 */ /* 0x000fc60007f1e0ff */
[----:B------:R-:W0:Y:S02]  /*0f50*/  LDGDEPBAR ;  /* 0x00000000000079af */ /* 0x000e240000000000 */
[----:B------:R-:W-:Y:S01]  /*0f60*/  IMAD.X R89, RZ, RZ, R89, P0 ;  /* 0x000000ffff597224 */ /* 0x000fe200000e0659 */
[----:B------:R-:W-:-:S04]  /*0f70*/  ISETP.NE.U32.AND P0, PT, R90, 0x180, PT ;  /* 0x000001805a00780c */ /* 0x000fc80003f05070 */
[----:B------:R-:W-:-:S13]  /*0f80*/  ISETP.NE.AND.EX P0, PT, R89, RZ, PT, P0 ;  /* 0x000000ff5900720c */ /* 0x000fda0003f05300 */
[----:B-1----:R-:W-:Y:S05]  /*0f90*/  @P0 BRA `(.L_x_0) ;  /* 0xfffffbe000000947 */ /* 0x002fea000383ffff */
[----:B------:R-:W1:Y:S01]  /*0fa0*/  S2R R68, SR_TID.X ;  /* 0x0000000000447919 */ /* 0x000e620000002100 */
[----:B------:R-:W-:Y:S01]  /*0fb0*/  LOP3.LUT R71, R88, 0x180, RZ, 0xc0, !PT ;  /* 0x0000018058477812 */ /* 0x000fe200078ec0ff */
[----:B------:R-:W-:-:S04]  /*0fc0*/  DEPBAR.LE SB0, 0x0 ;  /* 0x000080000000791a */ /* 0x000fc80000000000 */
[----:B------:R-:W-:Y:S02]  /*0fd0*/  LOP3.LUT R70, R2, 0x1fc, RZ, 0xc0, !PT ;  /* 0x000001fc02467812 */ /* 0x000fe400078ec0ff */
[--C-:B------:R-:W-:Y:S02]  /*0fe0*/  LOP3.LUT R83, R3, 0x7c, R2.reuse, 0xf8, !PT ;  /* 0x0000007c03537812 */ /* 0x100fe400078ef802 */
[----:B------:R-:W-:Y:S02]  /*0ff0*/  LOP3.LUT R3, R70, 0x200, RZ, 0xfc, !PT ;  /* 0x0000020046037812 */ /* 0x000fe400078efcff */
[----:B------:R-:W-:Y:S02]  /*1000*/  SHF.R.U32.HI R2, RZ, 0x3, R2 ;  /* 0x00000003ff027819 */ /* 0x000fe40000011602 */
[----:B------:R-:W-:Y:S02]  /*1010*/  SHF.R.U32.HI R3, RZ, 0x3, R3 ;  /* 0x00000003ff037819 */ /* 0x000fe40000011603 */
[----:B------:R-:W-:-:S02]  /*1020*/  LOP3.LUT R81, R2, 0x30, RZ, 0xc0, !PT ;  /* 0x0000003002517812 */ /* 0x000fc400078ec0ff */
[----:B------:R-:W-:Y:S02]  /*1030*/  LOP3.LUT R3, R3, 0x70, RZ, 0xc0, !PT ;  /* 0x0000007003037812 */ /* 0x000fe400078ec0ff */
[C---:B------:R-:W-:Y:S01]  /*1040*/  LOP3.LUT R2, R70.reuse, 0x600, RZ, 0xfc, !PT ;  /* 0x0000060046027812 */ /* 0x040fe200078efcff */
[C---:B------:R-:W-:Y:S01]  /*1050*/  IMAD R81, R70.reuse, 0x4, R81 ;  /* 0x0000000446517824 */ /* 0x040fe200078e0251 */
[----:B------:R-:W-:Y:S01]  /*1060*/  BAR.SYNC.DEFER_BLOCKING 0x0 ;  /* 0x0000000000007b1d */ /* 0x000fe20000010000 */
[----:B------:R-:W-:Y:S01]  /*1070*/  ISETP.GE.AND P0, PT, R83, 0xc00, PT ;  /* 0x00000c005300780c */ /* 0x000fe20003f06270 */
[----:B------:R-:W-:Y:S01]  /*1080*/  IMAD R80, R70, 0x4, R3 ;  /* 0x0000000446507824 */ /* 0x000fe200078e0203 */
[----:B-1----:R-:W-:Y:S01]  /*1090*/  SHF.R.U32.HI R69, RZ, 0x5, R68 ;  /* 0x00000005ff457819 */ /* 0x002fe20000011644 */
[----:B------:R-:W-:Y:S01]  /*10a0*/  IMAD.SHL.U32 R68, R68, 0x2, RZ ;  /* 0x0000000244447824 */ /* 0x000fe200078e00ff */
[----:B------:R-:W-:Y:S02]  /*10b0*/  SHF.R.U32.HI R2, RZ, 0x3, R2 ;  /* 0x00000003ff027819 */ /* 0x000fe40000011602 */
[----:B------:R-:W-:-:S02]  /*10c0*/  SGXT.U32 R69, R69, 0x2 ;  /* 0x000000024545781a */ /* 0x000fc40000000000 */
[----:B------:R-:W-:Y:S02]  /*10d0*/  LOP3.LUT R68, R71, 0x6, R68, 0xf8, !PT ;  /* 0x0000000647447812 */ /* 0x000fe400078ef844 */
[----:B------:R-:W-:Y:S02]  /*10e0*/  LOP3.LUT R0, R69, R0, RZ, 0xfc, !PT ;  /* 0x0000000045007212 */ /* 0x000fe400078efcff */
[----:B------:R-:W-:Y:S01]  /*10f0*/  LOP3.LUT R71, R2, 0xf0, RZ, 0xc0, !PT ;  /* 0x000000f002477812 */ /* 0x000fe200078ec0ff */
[----:B------:R-:W-:Y:S01]  /*1100*/  IMAD R91, R91, 0x20, R68 ;  /* 0x000000205b5b7824 */ /* 0x000fe200078e0244 */
[----:B------:R-:W-:Y:S02]  /*1110*/  LOP3.LUT R68, R70, 0x400, RZ, 0xfc, !PT ;  /* 0x0000040046447812 */ /* 0x000fe400078efcff */
[----:B------:R-:W-:Y:S01]  /*1120*/  LOP3.LUT R72, R0, 0x4, RZ, 0xfc, !PT ;  /* 0x0000000400487812 */ /* 0x000fe200078efcff */
[----:B------:R-:W-:Y:S01]  /*1130*/  IMAD R2, R70, 0x4, R71 ;  /* 0x0000000446027824 */ /* 0x000fe200078e0247 */
[----:B------:R-:W-:-:S02]  /*1140*/  SHF.R.U32.HI R68, RZ, 0x3, R68 ;  /* 0x00000003ff447819 */ /* 0x000fc40000011644 */
[----:B------:R-:W-:Y:S02]  /*1150*/  LOP3.LUT R84, R91, 0x18, R84, 0xf8, !PT ;  /* 0x000000185b547812 */ /* 0x000fe400078ef854 */
[----:B------:R-:W-:Y:S02]  /*1160*/  LOP3.LUT R69, R68, 0xb0, RZ, 0xc0, !PT ;  /* 0x000000b044457812 */ /* 0x000fe400078ec0ff */
[----:B------:R-:W-:Y:S01]  /*1170*/  LOP3.LUT R68, R0, 0x8, RZ, 0xfc, !PT ;  /* 0x0000000800447812 */ /* 0x000fe200078efcff */
[----:B------:R-:W-:Y:S01]  /*1180*/  IMAD.SHL.U32 R84, R84, 0x4, RZ ;  /* 0x0000000454547824 */ /* 0x000fe200078e00ff */
[----:B------:R-:W-:Y:S01]  /*1190*/  ISETP.LT.AND P2, PT, R72, 0x200, !P0 ;  /* 0x000002004800780c */ /* 0x000fe20004741270 */
[----:B------:R-:W-:Y:S01]  /*11a0*/  IMAD R3, R70, 0x4, R69 ;  /* 0x0000000446037824 */ /* 0x000fe200078e0245 */
[----:B------:R-:W-:Y:S02]  /*11b0*/  LOP3.LUT R69, R0, 0xc, RZ, 0xfc, !PT ;  /* 0x0000000c00457812 */ /* 0x000fe400078efcff */
[----:B------:R-:W-:-:S02]  /*11c0*/  ISETP.LT.AND P1, PT, R68, 0x200, !P0 ;  /* 0x000002004400780c */ /* 0x000fc40004721270 */
[----:B------:R-:W-:Y:S02]  /*11d0*/  IADD3 R68, R91, 0x400, RZ ;  /* 0x000004005b447810 */ /* 0x000fe40007ffe0ff */
[----:B------:R-:W-:Y:S02]  /*11e0*/  ISETP.LT.AND P6, PT, R69, 0x200, !P0 ;  /* 0x000002004500780c */ /* 0x000fe400047c1270 */
[----:B------:R-:W-:Y:S02]  /*11f0*/  SHF.R.U32.HI R69, RZ, 0x3, R68 ;  /* 0x00000003ff457819 */ /* 0x000fe40000011644 */
[----:B------:R-:W-:Y:S02]  /*1200*/  LEA.HI R82, R91, R84, RZ, 0x1d ;  /* 0x000000545b527211 */ /* 0x000fe400078fe8ff */
[----:B------:R-:W-:Y:S01]  /*1210*/  LOP3.LUT R71, R69, 0xf0, RZ, 0xc0, !PT ;  /* 0x000000f045477812 */ /* 0x000fe200078ec0ff */
[----:B------:R-:W-:Y:S01]  /*1220*/  IMAD.IADD R85, R84, 0x1, R69 ;  /* 0x0000000154557824 */ /* 0x000fe200078e0245 */
[C---:B------:R-:W-:Y:S01]  /*1230*/  LOP3.LUT R70, R0.reuse, 0x10, RZ, 0xfc, !PT ;  /* 0x0000001000467812 */ /* 0x040fe200078efcff */
[----:B------:R-:W-:Y:S01]  /*1240*/  STS.64 [R82], R64 ;  /* 0x0000004052007388 */ /* 0x000fe20000000a00 */
[----:B------:R-:W-:Y:S01]  /*1250*/  LOP3.LUT R68, R0, 0x14, RZ, 0xfc, !PT ;  /* 0x0000001400447812 */ /* 0x000fe200078efcff */
[----:B------:R-:W-:Y:S01]  /*1260*/  IMAD.IADD R84, R84, 0x1, R71 ;  /* 0x0000000154547824 */ /* 0x000fe200078e0247 */
[----:B------:R-:W-:Y:S01]  /*1270*/  ISETP.LT.AND P5, PT, R70, 0x200, !P0 ;  /* 0x000002004600780c */ /* 0x000fe200047a1270 */
[----:B------:R-:W-:Y:S01]  /*1280*/  STS.64 [R85+0x1000], R66 ;  /* 0x0010004255007388 */ /* 0x000fe20000000a00 */
[----:B------:R-:W-:-:S02]  /*1290*/  ISETP.LT.AND P4, PT, R68, 0x200, !P0 ;  /* 0x000002004400780c */ /* 0x000fc40004781270 */
[C---:B------:R-:W-:Y:S01]  /*12a0*/  ISETP.LT.AND P3, PT, R0.reuse, 0x200, !P0 ;  /* 0x000002000000780c */ /* 0x040fe20004761270 */
[----:B------:R-:W-:Y:S04]  /*12b0*/  STS.64 [R82+0x80], R60 ;  /* 0x0000803c52007388 */ /* 0x000fe80000000a00 */
[----:B------:R-:W-:Y:S04]  /*12c0*/  STS.64 [R84+0x1080], R62 ;  /* 0x0010803e54007388 */ /* 0x000fe80000000a00 */
[----:B------:R-:W-:Y:S04]  /*12d0*/  STS.64 [R82+0x100], R56 ;  /* 0x0001003852007388 */ /* 0x000fe80000000a00 */
[----:B------:R-:W-:Y:S04]  /*12e0*/  STS.64 [R84+0x1100], R58 ;  /* 0x0011003a54007388 */ /* 0x000fe80000000a00 */
[----:B------:R-:W-:Y:S04]  /*12f0*/  STS.64 [R82+0x180], R52 ;  /* 0x0001803452007388 */ /* 0x000fe80000000a00 */
[----:B------:R-:W-:Y:S04]  /*1300*/  STS.64 [R84+0x1180], R54 ;  /* 0x0011803654007388 */ /* 0x000fe80000000a00 */
[----:B------:R-:W-:Y:S06]  /*1310*/  BAR.SYNC.DEFER_BLOCKING 0x0 ;  /* 0x0000000000007b1d */ /* 0x000fec0000010000 */
[----:B------:R-:W1:Y:S04]  /*1320*/  LDS.128 R68, [R81] ;  /* 0x0000000051447984 */ /* 0x000e680000000c00 */
[----:B------:R-:W2:Y:S04]  /*1330*/  LDS.128 R72, [R80+0x800] ;  /* 0x0008000050487984 */ /* 0x000ea80000000c00 */
[----:B------:R-:W3:Y:S04]  /*1340*/  LDS.128 R76, [R3+0x1000] ;  /* 0x00100000034c7984 */ /* 0x000ee80000000c00 */
[----:B------:R-:W4:Y:S04]  /*1350*/  LDS.128 R64, [R2+0x1800] ;  /* 0x0018000002407984 */ /* 0x000f280000000c00 */
[----:B------:R-:W-:Y:S06]  /*1360*/  BAR.SYNC.DEFER_BLOCKING 0x0 ;  /* 0x0000000000007b1d */ /* 0x000fec0000010000 */
[----:B------:R-:W-:Y:S04]  /*1370*/  STS.64 [R82], R36 ;  /* 0x0000002452007388 */ /* 0x000fe80000000a00 */
[----:B------:R-:W-:Y:S04]  /*1380*/  STS.64 [R85+0x1000], R38 ;  /* 0x0010002655007388 */ /* 0x000fe80000000a00 */
        /* <DEDUP_REMOVED lines=8> */
[----:B------:R-:W1:Y:S04]  /*1410*/  LDS.128 R52, [R80+0x800] ;  /* 0x0008000050347984 */ /* 0x000e680000000c00 */
[----:B------:R-:W1:Y:S04]  /*1420*/  LDS.128 R56, [R3+0x1000] ;  /* 0x0010000003387984 */ /* 0x000e680000000c00 */
[----:B------:R-:W1:Y:S04]  /*1430*/  LDS.128 R36, [R2+0x1800] ;  /* 0x0018000002247984 */ /* 0x000e680000000c00 */
[----:B------:R-:W-:Y:S06]  /*1440*/  BAR.SYNC.DEFER_BLOCKING 0x0 ;  /* 0x0000000000007b1d */ /* 0x000fec0000010000 */
[----:B------:R-:W-:Y:S04]  /*1450*/  STS.64 [R82], R28 ;  /* 0x0000001c52007388 */ /* 0x000fe80000000a00 */
[----:B------:R-:W-:Y:S04]  /*1460*/  STS.64 [R85+0x1000], R30 ;  /* 0x0010001e55007388 */ /* 0x000fe80000000a00 */
[----:B------:R-:W-:Y:S04]  /*1470*/  STS.64 [R82+0x80], R4 ;  /* 0x0000800452007388 */ /* 0x000fe80000000a00 */
[----:B------:R-:W-:Y:S04]  /*1480*/  STS.64 [R84+0x1080], R6 ;  /* 0x0010800654007388 */ /* 0x000fe80000000a00 */
[----:B------:R1:W-:Y:S04]  /*1490*/  STS.64 [R82+0x100], R20 ;  /* 0x0001001452007388 */ /* 0x0003e80000000a00 */
[----:B------:R2:W-:Y:S04]  /*14a0*/  STS.64 [R84+0x1100], R22 ;  /* 0x0011001654007388 */ /* 0x0005e80000000a00 */
[----:B------:R2:W-:Y:S04]  /*14b0*/  STS.64 [R82+0x180], R32 ;  /* 0x0001802052007388 */ /* 0x0005e80000000a00 */
[----:B------:R3:W-:Y:S01]  /*14c0*/  STS.64 [R84+0x1180], R34 ;  /* 0x0011802254007388 */ /* 0x0007e20000000a00 */
[----:B-1----:R-:W-:-:S02]  /*14d0*/  IMAD R20, R0, 0xc00, R83 ;  /* 0x00000c0000147824 */ /* 0x002fc400078e0253 */
[----:B------:R-:W-:Y:S01]  /*14e0*/  IMAD.MOV.U32 R21, RZ, RZ, 0x4 ;  /* 0x00000004ff157424 */ /* 0x000fe200078e00ff */
[----:B------:R-:W-:Y:S02]  /*14f0*/  BAR.SYNC.DEFER_BLOCKING 0x0 ;  /* 0x0000000000007b1d */ /* 0x000fe40000010000 */
[C---:B------:R-:W-:Y:S01]  /*1500*/  IADD3 R6, R20.reuse, 0x3000, RZ ;  /* 0x0000300014067810 */ /* 0x040fe20007ffe0ff */
[CC--:B------:R-:W-:Y:S01]  /*1510*/  IMAD.WIDE R4, R20.reuse, R21.reuse, c[0x0][0x170] ;  /* 0x00005c0014047625 */ /* 0x0c0fe200078e0215 */
[C---:B--2---:R-:W-:Y:S02]  /*1520*/  IADD3 R22, R20.reuse, 0xc000, RZ ;  /* 0x0000c00014167810 */ /* 0x044fe40007ffe0ff */
[----:B------:R-:W-:Y:S01]  /*1530*/  IADD3 R32, R20, 0x12000, RZ ;  /* 0x0001200014207810 */ /* 0x000fe20007ffe0ff */
[----:B------:R-:W-:Y:S01]  /*1540*/  IMAD.WIDE R6, R6, R21, c[0x0][0x170] ;  /* 0x00005c0006067625 */ /* 0x000fe200078e0215 */
[----:B---3--:R-:W-:-:S03]  /*1550*/  IADD3 R34, R20, 0x1b000, RZ ;  /* 0x0001b00014227810 */ /* 0x008fc60007ffe0ff */
[----:B------:R-:W-:Y:S01]  /*1560*/  IMAD.WIDE R22, R22, R21, c[0x0][0x170] ;  /* 0x00005c0016167625 */ /* 0x000fe200078e0215 */
[----:B------:R-:W1:Y:S04]  /*1570*/  LDS.128 R48, [R81] ;  /* 0x0000000051307984 */ /* 0x000e680000000c00 */
[----:B------:R-:W2:Y:S04]  /*1580*/  LDS.128 R44, [R80+0x800] ;  /* 0x00080000502c7984 */ /* 0x000ea80000000c00 */
[----:B------:R-:W3:Y:S04]  /*1590*/  LDS.128 R40, [R3+0x1000] ;  /* 0x0010000003287984 */ /* 0x000ee80000000c00 */
[----:B------:R-:W1:Y:S04]  /*15a0*/  LDS.128 R28, [R2+0x1800] ;  /* 0x00180000021c7984 */ /* 0x000e680000000c00 */
[----:B------:R-:W-:Y:S06]  /*15b0*/  BAR.SYNC.DEFER_BLOCKING 0x0 ;  /* 0x0000000000007b1d */ /* 0x000fec0000010000 */
[----:B------:R1:W-:Y:S04]  /*15c0*/  STS.64 [R82], R8 ;  /* 0x0000000852007388 */ /* 0x0003e80000000a00 */
[----:B------:R-:W-:Y:S04]  /*15d0*/  STS.64 [R85+0x1000], R10 ;  /* 0x0010000a55007388 */ /* 0x000fe80000000a00 */
[----:B------:R-:W-:Y:S04]  /*15e0*/  STS.64 [R82+0x80], R12 ;  /* 0x0000800c52007388 */ /* 0x000fe80000000a00 */
[----:B------:R-:W-:Y:S01]  /*15f0*/  STS.64 [R84+0x1080], R14 ;  /* 0x0010800e54007388 */ /* 0x000fe20000000a00 */
[----:B-1----:R-:W-:-:S03]  /*1600*/  LOP3.LUT R8, R0, 0x18, RZ, 0xfc, !PT ;  /* 0x0000001800087812 */ /* 0x002fc600078efcff */
[----:B------:R1:W-:Y:S04]  /*1610*/  STS.64 [R82+0x100], R16 ;  /* 0x0001001052007388 */ /* 0x0003e80000000a00 */
[----:B------:R2:W-:Y:S04]  /*1620*/  STS.64 [R84+0x1100], R18 ;  /* 0x0011001254007388 */ /* 0x0005e80000000a00 */
[----:B------:R3:W-:Y:S04]  /*1630*/  STS.64 [R82+0x180], R24 ;  /* 0x0001801852007388 */ /* 0x0007e80000000a00 */
[----:B------:R4:W-:Y:S01]  /*1640*/  STS.64 [R84+0x1180], R26 ;  /* 0x0011801a54007388 */ /* 0x0009e20000000a00 */
[----:B-1----:R-:W-:-:S03]  /*1650*/  IADD3 R16, R20, 0x6000, RZ ;  /* 0x0000600014107810 */ /* 0x002fc60007ffe0ff */
[----:B------:R-:W-:Y:S01]  /*1660*/  BAR.SYNC.DEFER_BLOCKING 0x0 ;  /* 0x0000000000007b1d */ /* 0x000fe20000010000 */
[----:B--2---:R-:W-:Y:S01]  /*1670*/  IADD3 R18, R20, 0x9000, RZ ;  /* 0x0000900014127810 */ /* 0x004fe20007ffe0ff */
[----:B------:R-:W-:Y:S01]  /*1680*/  IMAD.WIDE R16, R16, R21, c[0x0][0x170] ;  /* 0x00005c0010107625 */ /* 0x000fe200078e0215 */
[----:B---3--:R-:W-:-:S03]  /*1690*/  LOP3.LUT R24, R0, 0x28, RZ, 0xfc, !PT ;  /* 0x0000002800187812 */ /* 0x008fc600078efcff */
[----:B------:R-:W-:Y:S01]  /*16a0*/  IMAD.WIDE R18, R18, R21, c[0x0][0x170] ;  /* 0x00005c0012127625 */ /* 0x000fe200078e0215 */
[----:B------:R-:W-:Y:S02]  /*16b0*/  LOP3.LUT R25, R0, 0x2c, RZ, 0xfc, !PT ;  /* 0x0000002c00197812 */ /* 0x000fe400078efcff */
[----:B----4-:R-:W-:Y:S01]  /*16c0*/  IADD3 R26, R20, 0xf000, RZ ;  /* 0x0000f000141a7810 */ /* 0x010fe20007ffe0ff */
[----:B------:R1:W-:Y:S01]  /*16d0*/  @P3 STG.E.128 [R4.64], R68 ;  /* 0x0000004404003986 */ /* 0x0003e2000c101d06 */
[----:B------:R-:W-:Y:S02]  /*16e0*/  ISETP.LT.AND P3, PT, R8, 0x200, !P0 ;  /* 0x000002000800780c */ /* 0x000fe40004761270 */
[----:B------:R-:W-:Y:S01]  /*16f0*/  LOP3.LUT R8, R0, 0x1c, RZ, 0xfc, !PT ;  /* 0x0000001c00087812 */ /* 0x000fe200078efcff */
[----:B------:R-:W-:Y:S03]  /*1700*/  @P2 STG.E.128 [R6.64], R72 ;  /* 0x0000004806002986 */ /* 0x000fe6000c101d06 */
[----:B------:R-:W-:Y:S01]  /*1710*/  ISETP.LT.AND P2, PT, R8, 0x200, !P0 ;  /* 0x000002000800780c */ /* 0x000fe20004741270 */
[----:B------:R2:W-:Y:S01]  /*1720*/  @P1 STG.E.128 [R16.64], R76 ;  /* 0x0000004c10001986 */ /* 0x0005e2000c101d06 */
[----:B------:R-:W-:-:S03]  /*1730*/  LOP3.LUT R8, R0, 0x20, RZ, 0xfc, !PT ;  /* 0x0000002000087812 */ /* 0x000fc600078efcff */
[----:B------:R3:W-:Y:S01]  /*1740*/  @P6 STG.E.128 [R18.64], R64 ;  /* 0x0000004012006986 */ /* 0x0007e2000c101d06 */
[----:B------:R-:W-:-:S03]  /*1750*/  ISETP.LT.AND P1, PT, R8, 0x200, !P0 ;  /* 0x000002000800780c */ /* 0x000fc60004721270 */
[----:B------:R-:W-:Y:S01]  /*1760*/  LDS.128 R8, [R80+0x800] ;  /* 0x0008000050087984 */ /* 0x000fe20000000c00 */
[----:B-1----:R-:W-:-:S03]  /*1770*/  LOP3.LUT R4, R0, 0x24, RZ, 0xfc, !PT ;  /* 0x0000002400047812 */ /* 0x002fc600078efcff */
[----:B------:R1:W-:Y:S01]  /*1780*/  LDS.128 R12, [R3+0x1000] ;  /* 0x00100000030c7984 */ /* 0x0003e20000000c00 */
[----:B------:R-:W-:-:S03]  /*1790*/  ISETP.LT.AND P6, PT, R4, 0x200, !P0 ;  /* 0x000002000400780c */ /* 0x000fc600047c1270 */
[----:B------:R-:W4:Y:S01]  /*17a0*/  LDS.128 R4, [R81] ;  /* 0x0000000051047984 */ /* 0x000f220000000c00 */
[-C--:B--2---:R-:W-:Y:S01]  /*17b0*/  IMAD.WIDE R16, R26, R21.reuse, c[0x0][0x170] ;  /* 0x00005c001a107625 */ /* 0x084fe200078e0215 */
[----:B------:R-:W-:Y:S02]  /*17c0*/  IADD3 R26, R20, 0x15000, RZ ;  /* 0x00015000141a7810 */ /* 0x000fe40007ffe0ff */
[----:B------:R2:W-:Y:S01]  /*17d0*/  @P5 STG.E.128 [R22.64], R60 ;  /* 0x0000003c16005986 */ /* 0x0005e2000c101d06 */
[----:B------:R-:W-:Y:S01]  /*17e0*/  ISETP.LT.AND P5, PT, R24, 0x200, !P0 ;  /* 0x000002001800780c */ /* 0x000fe200047a1270 */
[-C--:B---3--:R-:W-:Y:S01]  /*17f0*/  IMAD.WIDE R18, R32, R21.reuse, c[0x0][0x170] ;  /* 0x00005c0020127625 */ /* 0x088fe200078e0215 */
[----:B------:R-:W-:Y:S01]  /*1800*/  LOP3.LUT R24, R0, 0x30, RZ, 0xfc, !PT ;  /* 0x0000003000187812 */ /* 0x000fe200078efcff */
[----:B------:R3:W-:Y:S01]  /*1810*/  @P4 STG.E.128 [R16.64], R52 ;  /* 0x0000003410004986 */ /* 0x0007e2000c101d06 */
[----:B------:R-:W-:Y:S02]  /*1820*/  IADD3 R32, R20, 0x18000, RZ ;  /* 0x0001800014207810 */ /* 0x000fe40007ffe0ff */
[----:B------:R-:W-:Y:S01]  /*1830*/  ISETP.LT.AND P4, PT, R25, 0x200, !P0 ;  /* 0x000002001900780c */ /* 0x000fe20004781270 */
[----:B------:R3:W-:Y:S01]  /*1840*/  @P3 STG.E.128 [R18.64], R56 ;  /* 0x0000003812003986 */ /* 0x0007e2000c101d06 */
[----:B------:R-:W-:Y:S01]  /*1850*/  ISETP.LT.AND P3, PT, R24, 0x200, !P0 ;  /* 0x000002001800780c */ /* 0x000fe20004761270 */
[----:B------:R-:W-:Y:S01]  /*1860*/  IMAD.WIDE R24, R32, R21, c[0x0][0x170] ;  /* 0x00005c0020187625 */ /* 0x000fe200078e0215 */
[----:B-1----:R-:W-:-:S02]  /*1870*/  LOP3.LUT R3, R0, 0x38, RZ, 0xfc, !PT ;  /* 0x0000003800037812 */ /* 0x002fc400078efcff */
[----:B------:R-:W-:Y:S01]  /*1880*/  IADD3 R32, R20, 0x2a000, RZ ;  /* 0x0002a00014207810 */ /* 0x000fe20007ffe0ff */
[-C--:B--2---:R-:W-:Y:S01]  /*1890*/  IMAD.WIDE R22, R26, R21.reuse, c[0x0][0x170] ;  /* 0x00005c001a167625 */ /* 0x084fe200078e0215 */
[C---:B------:R-:W-:Y:S02]  /*18a0*/  LOP3.LUT R26, R0.reuse, 0x34, RZ, 0xfc, !PT ;  /* 0x00000034001a7812 */ /* 0x040fe400078efcff */
[----:B------:R-:W-:Y:S01]  /*18b0*/  LOP3.LUT R0, R0, 0x3c, RZ, 0xfc, !PT ;  /* 0x0000003c00007812 */ /* 0x000fe200078efcff */
[-C--:B---3--:R-:W-:Y:S01]  /*18c0*/  IMAD.WIDE R16, R34, R21.reuse, c[0x0][0x170] ;  /* 0x00005c0022107625 */ /* 0x088fe200078e0215 */
[----:B------:R1:W-:Y:S01]  /*18d0*/  @P2 STG.E.128 [R22.64], R36 ;  /* 0x0000002416002986 */ /* 0x0003e2000c101d06 */
[----:B------:R-:W-:Y:S02]  /*18e0*/  ISETP.LT.AND P2, PT, R26, 0x200, !P0 ;  /* 0x000002001a00780c */ /* 0x000fe40004741270 */
[----:B------:R-:W-:Y:S01]  /*18f0*/  IADD3 R18, R20, 0x1e000, RZ ;  /* 0x0001e00014127810 */ /* 0x000fe20007ffe0ff */
[----:B------:R2:W-:Y:S01]  /*1900*/  @P1 STG.E.128 [R24.64], R48 ;  /* 0x0000003018001986 */ /* 0x0005e2000c101d06 */
[----:B------:R-:W-:Y:S01]  /*1910*/  ISETP.LT.AND P1, PT, R3, 0x200, !P0 ;  /* 0x000002000300780c */ /* 0x000fe20004721270 */
[-C--:B------:R-:W-:Y:S01]  /*1920*/  IMAD.WIDE R32, R32, R21.reuse, c[0x0][0x170] ;  /* 0x00005c0020207625 */ /* 0x080fe200078e0215 */
[----:B------:R-:W-:Y:S01]  /*1930*/  ISETP.LT.AND P0, PT, R0, 0x200, !P0 ;  /* 0x000002000000780c */ /* 0x000fe20004701270 */
[----:B------:R3:W-:Y:S01]  /*1940*/  @P6 STG.E.128 [R16.64], R44 ;  /* 0x0000002c10006986 */ /* 0x0007e2000c101d06 */
[----:B------:R-:W-:Y:S01]  /*1950*/  IADD3 R0, R20, 0x24000, RZ ;  /* 0x0002400014007810 */ /* 0x000fe20007ffe0ff */
[----:B------:R-:W-:Y:S01]  /*1960*/  IMAD.WIDE R18, R18, R21, c[0x0][0x170] ;  /* 0x00005c0012127625 */ /* 0x000fe200078e0215 */
[----:B------:R-:W-:-:S04]  /*1970*/  IADD3 R26, R20, 0x27000, RZ ;  /* 0x00027000141a7810 */ /* 0x000fc80007ffe0ff */
[----:B------:R3:W-:Y:S01]  /*1980*/  @P5 STG.E.128 [R18.64], R40 ;  /* 0x0000002812005986 */ /* 0x0007e2000c101d06 */
[----:B------:R-:W-:Y:S01]  /*1990*/  IMAD.WIDE R26, R26, R21, c[0x0][0x170] ;  /* 0x00005c001a1a7625 */ /* 0x000fe200078e0215 */
[----:B-1----:R-:W-:-:S03]  /*19a0*/  IADD3 R22, R20, 0x21000, RZ ;  /* 0x0002100014167810 */ /* 0x002fc60007ffe0ff */
[----:B--2---:R-:W-:-:S04]  /*19b0*/  IMAD.WIDE R24, R0, R21, c[0x0][0x170] ;  /* 0x00005c0000187625 */ /* 0x004fc800078e0215 */
[----:B------:R-:W-:-:S05]  /*19c0*/  IMAD.WIDE R22, R22, R21, c[0x0][0x170] ;  /* 0x00005c0016167625 */ /* 0x000fca00078e0215 */
[----:B------:R3:W-:Y:S04]  /*19d0*/  @P4 STG.E.128 [R22.64], R28 ;  /* 0x0000001c16004986 */ /* 0x0007e8000c101d06 */
[----:B----4-:R3:W-:Y:S04]  /*19e0*/  @P3 STG.E.128 [R24.64], R4 ;  /* 0x0000000418003986 */ /* 0x0107e8000c101d06 */
[----:B------:R3:W-:Y:S04]  /*19f0*/  @P2 STG.E.128 [R26.64], R8 ;  /* 0x000000081a002986 */ /* 0x0007e8000c101d06 */
[----:B------:R3:W-:Y:S01]  /*1a00*/  @P1 STG.E.128 [R32.64], R12 ;  /* 0x0000000c20001986 */ /* 0x0007e2000c101d06 */
[----:B------:R-:W-:Y:S05]  /*1a10*/  @!P0 EXIT ;  /* 0x000000000000894d */ /* 0x000fea0003800000 */
[----:B---3--:R-:W1:Y:S01]  /*1a20*/  LDS.128 R8, [R2+0x1800] ;  /* 0x0018000002087984 */ /* 0x008e620000000c00 */
[----:B------:R-:W-:-:S05]  /*1a30*/  IADD3 R4, R20, 0x2d000, RZ ;  /* 0x0002d00014047810 */ /* 0x000fca0007ffe0ff */
[----:B------:R-:W-:-:S05]  /*1a40*/  IMAD.WIDE R4, R4, R21, c[0x0][0x170] ;  /* 0x00005c0004047625 */ /* 0x000fca00078e0215 */
[----:B-1----:R-:W-:Y:S01]  /*1a50*/  STG.E.128 [R4.64], R8 ;  /* 0x0000000804007986 */ /* 0x002fe2000c101d06 */
[----:B------:R-:W-:Y:S05]  /*1a60*/  EXIT ;  /* 0x000000000000794d */ /* 0x000fea0003800000 */
.L_x_1:
[----:B------:R-:W-:-:S00]  /*1a70*/  BRA `(.L_x_1) ;  /* 0xfffffff000007947 */ /* 0x000fc0000383ffff */
[----:B------:R-:W-:-:S00]  /*1a80*/  NOP ;  /* 0x0000000000007918 */ /* 0x000fc00000000000 */
[----:B------:R-:W-:-:S00]  /*1a90*/  NOP ;  /* 0x0000000000007918 */ /* 0x000fc00000000000 */
[----:B------:R-:W-:-:S00]  /*1aa0*/  NOP ;  /* 0x0000000000007918 */ /* 0x000fc00000000000 */
[----:B------:R-:W-:-:S00]  /*1ab0*/  NOP ;  /* 0x0000000000007918 */ /* 0x000fc00000000000 */
[----:B------:R-:W-:-:S00]  /*1ac0*/  NOP ;  /* 0x0000000000007918 */ /* 0x000fc00000000000 */
[----:B------:R-:W-:-:S00]  /*1ad0*/  NOP ;  /* 0x0000000000007918 */ /* 0x000fc00000000000 */
[----:B------:R-:W-:-:S00]  /*1ae0*/  NOP ;  /* 0x0000000000007918 */ /* 0x000fc00000000000 */
[----:B------:R-:W-:-:S00]  /*1af0*/  NOP ;  /* 0x0000000000007918 */ /* 0x000fc00000000000 */
.L_x_2:


//--------------------- .nv.shared.triton_mm      --------------------------
	.section	.nv.shared.triton_mm,"aw",@nobits
	.sectionflags	@""
	.align	16
